//
// Generated by NVIDIA NVVM Compiler
//
// Compiler Build ID: CL-36424714
// Cuda compilation tools, release 13.0, V13.0.88
// Based on NVVM 20.0.0
//

.version 9.0
.target sm_100
.address_size 64

	// .globl	_Z8GPU_scanPfS_j

.visible .entry _Z8GPU_scanPfS_j(
	.param .u64 .ptr .align 1 _Z8GPU_scanPfS_j_param_0,
	.param .u64 .ptr .align 1 _Z8GPU_scanPfS_j_param_1,
	.param .u32 _Z8GPU_scanPfS_j_param_2
)
{


	ret;

}


// ===== COMPILED SASS (sm_100) =====

	.target	sm_100

	.elftype	@"ET_EXEC"


//--------------------- .note.nv.tkinfo           --------------------------
	.section	.note.nv.tkinfo,"",@"SHT_NOTE"
	.sectionflags	@"SHF_NOTE_NV_TKINFO"
	.tkinfo
        /*0018*/ 	.word	0x00000002
        /*0030*/ 	.string	""
        /*0030*/ 	.string	"ptxas"
        /*0030*/ 	.string	"Cuda compilation tools, release 13.0, V13.0.88"
        /*0030*/ 	.string	"Build cuda_13.0.r13.0/compiler.36424714_0"
        /*0030*/ 	.string	"-arch sm_100 -m 64 "



//--------------------- .note.nv.cuinfo           --------------------------
	.section	.note.nv.cuinfo,"",@"SHT_NOTE"
	.sectionflags	@"SHF_NOTE_NV_CUINFO"
        /*0018*/ 	.short	0x0002
        /*001a*/ 	.short	0x0064
        /*001c*/ 	.short	0x0082
	.zero		2


//--------------------- .nv.info                  --------------------------
	.section	.nv.info,"",@"SHT_CUDA_INFO"
	.align	4


	//----- nvinfo : EIATTR_REGCOUNT
	.align		4
        /*0000*/ 	.byte	0x04, 0x2f
        /*0002*/ 	.short	(.L_1 - .L_0)
	.align		4
.L_0:
        /*0004*/ 	.word	index@(_Z8GPU_scanPfS_j)
        /*0008*/ 	.word	0x00000004


	//----- nvinfo : EIATTR_FRAME_SIZE
	.align		4
.L_1:
        /*000c*/ 	.byte	0x04, 0x11
        /*000e*/ 	.short	(.L_3 - .L_2)
	.align		4
.L_2:
        /*0010*/ 	.word	index@(_Z8GPU_scanPfS_j)
        /*0014*/ 	.word	0x00000000


	//----- nvinfo : EIATTR_MIN_STACK_SIZE
	.align		4
.L_3:
        /*0018*/ 	.byte	0x04, 0x12
        /*001a*/ 	.short	(.L_5 - .L_4)
	.align		4
.L_4:
        /*001c*/ 	.word	index@(_Z8GPU_scanPfS_j)
        /*0020*/ 	.word	0x00000000
.L_5:


//--------------------- .nv.compat                --------------------------
	.section	.nv.compat,"",@"SHT_CUDA_COMPAT_INFO"
	.align	4
        /*0000*/ 	.byte	0x02, 0x09, 0x00, 0x00, 0x02, 0x02, 0x01, 0x00, 0x02, 0x05, 0x05, 0x00, 0x03, 0x07, 0x01, 0x01
        /*0010*/ 	.byte	0x02, 0x03, 0x00, 0x00, 0x02, 0x06, 0x01, 0x00, 0x04, 0x0b, 0x08, 0x00, 0x09, 0x00, 0x00, 0x00
        /*0020*/ 	.byte	0x00, 0x00, 0x00, 0x00


//--------------------- .nv.info._Z8GPU_scanPfS_j --------------------------
	.section	.nv.info._Z8GPU_scanPfS_j,"",@"SHT_CUDA_INFO"
	.sectionflags	@""
	.align	4


	//----- nvinfo : EIATTR_CUDA_API_VERSION
	.align		4
        /*0000*/ 	.byte	0x04, 0x37
        /*0002*/ 	.short	(.L_7 - .L_6)
.L_6:
        /*0004*/ 	.word	0x00000082


	//----- nvinfo : EIATTR_KPARAM_INFO
	.align		4
.L_7:
        /*0008*/ 	.byte	0x04, 0x17
        /*000a*/ 	.short	(.L_9 - .L_8)
.L_8:
        /*000c*/ 	.word	0x00000000
        /*0010*/ 	.short	0x0002
        /*0012*/ 	.short	0x0010
        /*0014*/ 	.byte	0x00, 0xf0, 0x11, 0x00


	//----- nvinfo : EIATTR_KPARAM_INFO
	.align		4
.L_9:
        /*0018*/ 	.byte	0x04, 0x17
        /*001a*/ 	.short	(.L_11 - .L_10)
.L_10:
        /*001c*/ 	.word	0x00000000
        /*0020*/ 	.short	0x0001
        /*0022*/ 	.short	0x0008
        /*0024*/ 	.byte	0x00, 0xf5, 0x21, 0x00


	//----- nvinfo : EIATTR_KPARAM_INFO
	.align		4
.L_11:
        /*0028*/ 	.byte	0x04, 0x17
        /*002a*/ 	.short	(.L_13 - .L_12)
.L_12:
        /*002c*/ 	.word	0x00000000
        /*0030*/ 	.short	0x0000
        /*0032*/ 	.short	0x0000
        /*0034*/ 	.byte	0x00, 0xf5, 0x21, 0x00


	//----- nvinfo : EIATTR_SPARSE_MMA_MASK
	.align		4
.L_13:
        /*0038*/ 	.byte	0x03, 0x50
        /*003a*/ 	.short	0x0000


	//----- nvinfo : EIATTR_MAXREG_COUNT
	.align		4
        /*003c*/ 	.byte	0x03, 0x1b
        /*003e*/ 	.short	0x00ff


	//----- nvinfo : EIATTR_MERCURY_ISA_VERSION
	.align		4
        /*0040*/ 	.byte	0x03, 0x5f
        /*0042*/ 	.short	0x0101


	//----- nvinfo : EIATTR_VRC_CTA_INIT_COUNT
	.align		4
        /*0044*/ 	.byte	0x02, 0x4a
	.zero		1
	.zero		1


	//----- nvinfo : EIATTR_EXIT_INSTR_OFFSETS
	.align		4
        /*0048*/ 	.byte	0x04, 0x1c
        /*004a*/ 	.short	(.L_15 - .L_14)


	//   ....[0]....
.L_14:
        /*004c*/ 	.word	0x00000010


	//----- nvinfo : EIATTR_CBANK_PARAM_SIZE
	.align		4
.L_15:
        /*0050*/ 	.byte	0x03, 0x19
        /*0052*/ 	.short	0x0014


	//----- nvinfo : EIATTR_PARAM_CBANK
	.align		4
        /*0054*/ 	.byte	0x04, 0x0a
        /*0056*/ 	.short	(.L_17 - .L_16)
	.align		4
.L_16:
        /*0058*/ 	.word	index@(.nv.constant0._Z8GPU_scanPfS_j)
        /*005c*/ 	.short	0x0380
        /*005e*/ 	.short	0x0014


	//----- nvinfo : EIATTR_SW_WAR
	.align		4
.L_17:
        /*0060*/ 	.byte	0x04, 0x36
        /*0062*/ 	.short	(.L_19 - .L_18)
.L_18:
        /*0064*/ 	.word	0x00000008
.L_19:


//--------------------- .nv.callgraph             --------------------------
	.section	.nv.callgraph,"",@"SHT_CUDA_CALLGRAPH"
	.align	4
	.sectionentsize	8
	.align		4
        /*0000*/ 	.word	0x00000000
	.align		4
        /*0004*/ 	.word	0xffffffff
	.align		4
        /*0008*/ 	.word	0x00000000
	.align		4
        /*000c*/ 	.word	0xfffffffe
	.align		4
        /*0010*/ 	.word	0x00000000
	.align		4
        /*0014*/ 	.word	0xfffffffd
	.align		4
        /*0018*/ 	.word	0x00000000
	.align		4
        /*001c*/ 	.word	0xfffffffc


//--------------------- .text._Z8GPU_scanPfS_j    --------------------------
	.section	.text._Z8GPU_scanPfS_j,"ax",@progbits
	.align	128
        .global         _Z8GPU_scanPfS_j
        .type           _Z8GPU_scanPfS_j,@function
        .size           _Z8GPU_scanPfS_j,(.L_x_1 - _Z8GPU_scanPfS_j)
        .other          _Z8GPU_scanPfS_j,@"STO_CUDA_ENTRY STV_DEFAULT"
_Z8GPU_scanPfS_j:
.text._Z8GPU_scanPfS_j:
[----:B------:R-:W-:Y:S01]  /*0000*/  LDC R1, c[0x0][0x37c] ;  /* 0x0000df00ff017b82 */ /* 0x000fe20000000800 */
[----:B------:R-:W-:Y:S05]  /*0010*/  EXIT ;  /* 0x000000000000794d */ /* 0x000fea0003800000 */
.L_x_0:
[----:B------:R-:W-:-:S00]  /*0020*/  BRA `(.L_x_0) ;  /* 0xfffffffc00fc7947 */ /* 0x000fc0000383ffff */
[----:B------:R-:W-:-:S00]  /*0030*/  NOP ;  /* 0x0000000000007918 */ /* 0x000fc00000000000 */
        /* <DEDUP_REMOVED lines=12> */
.L_x_1:


//--------------------- .nv.shared.reserved.0     --------------------------
	.section	.nv.shared.reserved.0,"aw",@nobits
	.weak		__nv_reservedSMEM_offset_0_alias
	.size		__nv_reservedSMEM_offset_0_alias, 0, 64
	.other		__nv_reservedSMEM_offset_0_alias,@"STO_CUDA_RESERVED_SHARED STV_DEFAULT"
__nv_reservedSMEM_offset_0_alias:
	.zero		0
	.zero		64


//--------------------- .nv.constant0._Z8GPU_scanPfS_j --------------------------
	.section	.nv.constant0._Z8GPU_scanPfS_j,"a",@progbits
	.sectionflags	@""
	.align	4
.nv.constant0._Z8GPU_scanPfS_j:
	.zero		916


//--------------------- SYMBOLS --------------------------

	.type		.nv.reservedSmem.offset0,@object
	.size		.nv.reservedSmem.offset0,0x4
